	.headerflags	@"EF_CUDA_TEXMODE_UNIFIED EF_CUDA_64BIT_ADDRESS EF_CUDA_SM86 EF_CUDA_VIRTUAL_SM(EF_CUDA_SM86)"
	.elftype	@"ET_EXEC"


//--------------------- .nv.info                  --------------------------
	.section	.nv.info,"",@"SHT_CUDA_INFO"
	.align	4


	//----- nvinfo : EIATTR_REGCOUNT
	.align		4
        /*0000*/ 	.byte	0x04, 0x2f
        /*0002*/ 	.short	(.L_5 - .L_4)
	.align		4
.L_4:
        /*0004*/ 	.word	index@(triton_red_fused__to_copy_add_embedding_mean_mul_pow_rsqrt_0)
        /*0008*/ 	.word	0x00000018


	//----- nvinfo : EIATTR_MIN_STACK_SIZE
	.align		4
.L_5:
        /*000c*/ 	.byte	0x04, 0x12
        /*000e*/ 	.short	(.L_7 - .L_6)
	.align		4
.L_6:
        /*0010*/ 	.word	index@(triton_red_fused__to_copy_add_embedding_mean_mul_pow_rsqrt_0)
        /*0014*/ 	.word	0x00000000


	//----- nvinfo : EIATTR_FRAME_SIZE
	.align		4
.L_7:
        /*0018*/ 	.byte	0x04, 0x11
        /*001a*/ 	.short	(.L_9 - .L_8)
	.align		4
.L_8:
        /*001c*/ 	.word	index@(triton_red_fused__to_copy_add_embedding_mean_mul_pow_rsqrt_0)
        /*0020*/ 	.word	0x00000000


	//----- nvinfo : EIATTR_MIN_STACK_SIZE
	.align		4
.L_9:
        /*0024*/ 	.byte	0x04, 0x12
        /*0026*/ 	.short	(.L_11 - .L_10)
	.align		4
.L_10:
        /*0028*/ 	.word	index@(triton_red_fused__to_copy_add_embedding_mean_mul_pow_rsqrt_0)
        /*002c*/ 	.word	0x00000000
.L_11:


//--------------------- .nv.info.triton_red_fused__to_copy_add_embedding_mean_mul_pow_rsqrt_0 --------------------------
	.section	.nv.info.triton_red_fused__to_copy_add_embedding_mean_mul_pow_rsqrt_0,"",@"SHT_CUDA_INFO"
	.sectionflags	@""
	.align	4


	//----- nvinfo : EIATTR_CUDA_API_VERSION
	.align		4
        /*0000*/ 	.byte	0x04, 0x37
        /*0002*/ 	.short	(.L_13 - .L_12)
.L_12:
        /*0004*/ 	.word	0x0000007c


	//----- nvinfo : EIATTR_SW2861232_WAR
	.align		4
.L_13:
        /*0008*/ 	.byte	0x01, 0x35
	.zero		2


	//----- nvinfo : EIATTR_PARAM_CBANK
	.align		4
        /*000c*/ 	.byte	0x04, 0x0a
        /*000e*/ 	.short	(.L_15 - .L_14)
	.align		4
.L_14:
        /*0010*/ 	.word	index@(.nv.constant0.triton_red_fused__to_copy_add_embedding_mean_mul_pow_rsqrt_0)
        /*0014*/ 	.short	0x0160
        /*0016*/ 	.short	0x0030


	//----- nvinfo : EIATTR_CBANK_PARAM_SIZE
	.align		4
.L_15:
        /*0018*/ 	.byte	0x03, 0x19
        /*001a*/ 	.short	0x0030


	//----- nvinfo : EIATTR_KPARAM_INFO
	.align		4
        /*001c*/ 	.byte	0x04, 0x17
        /*001e*/ 	.short	(.L_17 - .L_16)
.L_16:
        /*0020*/ 	.word	0x00000000
        /*0024*/ 	.short	0x0006
        /*0026*/ 	.short	0x0028
        /*0028*/ 	.byte	0x00, 0xf4, 0x21, 0x00


	//----- nvinfo : EIATTR_KPARAM_INFO
	.align		4
.L_17:
        /*002c*/ 	.byte	0x04, 0x17
        /*002e*/ 	.short	(.L_19 - .L_18)
.L_18:
        /*0030*/ 	.word	0x00000000
        /*0034*/ 	.short	0x0005
        /*0036*/ 	.short	0x0024
        /*0038*/ 	.byte	0x00, 0xf0, 0x11, 0x00


	//----- nvinfo : EIATTR_KPARAM_INFO
	.align		4
.L_19:
        /*003c*/ 	.byte	0x04, 0x17
        /*003e*/ 	.short	(.L_21 - .L_20)
.L_20:
        /*0040*/ 	.word	0x00000000
        /*0044*/ 	.short	0x0004
        /*0046*/ 	.short	0x0020
        /*0048*/ 	.byte	0x00, 0xf0, 0x11, 0x00


	//----- nvinfo : EIATTR_KPARAM_INFO
	.align		4
.L_21:
        /*004c*/ 	.byte	0x04, 0x17
        /*004e*/ 	.short	(.L_23 - .L_22)
.L_22:
        /*0050*/ 	.word	0x00000000
        /*0054*/ 	.short	0x0003
        /*0056*/ 	.short	0x0018
        /*0058*/ 	.byte	0x00, 0xf4, 0x21, 0x00


	//----- nvinfo : EIATTR_KPARAM_INFO
	.align		4
.L_23:
        /*005c*/ 	.byte	0x04, 0x17
        /*005e*/ 	.short	(.L_25 - .L_24)
.L_24:
        /*0060*/ 	.word	0x00000000
        /*0064*/ 	.short	0x0002
        /*0066*/ 	.short	0x0010
        /*0068*/ 	.byte	0x00, 0xf4, 0x21, 0x00


	//----- nvinfo : EIATTR_KPARAM_INFO
	.align		4
.L_25:
        /*006c*/ 	.byte	0x04, 0x17
        /*006e*/ 	.short	(.L_27 - .L_26)
.L_26:
        /*0070*/ 	.word	0x00000000
        /*0074*/ 	.short	0x0001
        /*0076*/ 	.short	0x0008
        /*0078*/ 	.byte	0x00, 0xf4, 0x21, 0x00


	//----- nvinfo : EIATTR_KPARAM_INFO
	.align		4
.L_27:
        /*007c*/ 	.byte	0x04, 0x17
        /*007e*/ 	.short	(.L_29 - .L_28)
.L_28:
        /*0080*/ 	.word	0x00000000
        /*0084*/ 	.short	0x0000
        /*0086*/ 	.short	0x0000
        /*0088*/ 	.byte	0x00, 0xf4, 0x21, 0x00


	//----- nvinfo : EIATTR_MAXREG_COUNT
	.align		4
.L_29:
        /*008c*/ 	.byte	0x03, 0x1b
        /*008e*/ 	.short	0x00ff


	//----- nvinfo : EIATTR_EXTERNS
	.align		4
        /*0090*/ 	.byte	0x04, 0x0f
        /*0092*/ 	.short	(.L_31 - .L_30)


	//   ....[0]....
	.align		4
.L_30:
        /*0094*/ 	.word	index@(__assertfail)


	//----- nvinfo : EIATTR_COOP_GROUP_MASK_REGIDS
	.align		4
.L_31:
        /*0098*/ 	.byte	0x04, 0x29
        /*009a*/ 	.short	(.L_33 - .L_32)


	//   ....[0]....
.L_32:
        /*009c*/ 	.word	0xffffffff


	//   ....[1]....
        /*00a0*/ 	.word	0xffffffff


	//----- nvinfo : EIATTR_COOP_GROUP_INSTR_OFFSETS
	.align		4
.L_33:
        /*00a4*/ 	.byte	0x04, 0x28
        /*00a6*/ 	.short	(.L_35 - .L_34)


	//   ....[0]....
.L_34:
        /*00a8*/ 	.word	0x00000340


	//   ....[1]....
        /*00ac*/ 	.word	0x000003e0


	//----- nvinfo : EIATTR_SYSCALL_OFFSETS
	.align		4
.L_35:
        /*00b0*/ 	.byte	0x04, 0x46
        /*00b2*/ 	.short	(.L_37 - .L_36)


	//   ....[0]....
.L_36:
        /*00b4*/ 	.word	0x00000780


	//----- nvinfo : EIATTR_EXIT_INSTR_OFFSETS
	.align		4
.L_37:
        /*00b8*/ 	.byte	0x04, 0x1c
        /*00ba*/ 	.short	(.L_39 - .L_38)


	//   ....[0]....
.L_38:
        /*00bc*/ 	.word	0x00000650


	//----- nvinfo : EIATTR_REQNTID
	.align		4
.L_39:
        /*00c0*/ 	.byte	0x04, 0x10
        /*00c2*/ 	.short	(.L_41 - .L_40)
.L_40:
        /*00c4*/ 	.word	0x00000100
        /*00c8*/ 	.word	0x00000001
        /*00cc*/ 	.word	0x00000001


	//----- nvinfo : EIATTR_CRS_STACK_SIZE
	.align		4
.L_41:
        /*00d0*/ 	.byte	0x04, 0x1e
        /*00d2*/ 	.short	(.L_43 - .L_42)
.L_42:
        /*00d4*/ 	.word	0x00000000
.L_43:


//--------------------- .nv.callgraph             --------------------------
	.section	.nv.callgraph,"",@"SHT_CUDA_CALLGRAPH"
	.align	4
	.sectionentsize	8
	.align		4
        /*0000*/ 	.word	0x00000000
	.align		4
        /*0004*/ 	.word	0xffffffff
	.align		4
        /*0008*/ 	.word	index@(triton_red_fused__to_copy_add_embedding_mean_mul_pow_rsqrt_0)
	.align		4
        /*000c*/ 	.word	index@(__assertfail)
	.align		4
        /*0010*/ 	.word	0x00000000
	.align		4
        /*0014*/ 	.word	0xfffffffe
	.align		4
        /*0018*/ 	.word	0x00000000
	.align		4
        /*001c*/ 	.word	0xfffffffd
	.align		4
        /*0020*/ 	.word	0x00000000
	.align		4
        /*0024*/ 	.word	0xfffffffc


//--------------------- .nv.rel.action            --------------------------
	.section	.nv.rel.action,"",@"SHT_CUDA_RELOCINFO"
	.align	8
	.sectionentsize	8
        /*0000*/ 	.byte	0x73, 0x00, 0x00, 0x00, 0x00, 0x00, 0x00, 0x00, 0x00, 0x00, 0x00, 0x11, 0x25, 0x00, 0x05, 0x36


//--------------------- .nv.constant4             --------------------------
	.section	.nv.constant4,"a",@progbits
	.align	8
	.align		8
.nv.constant4:
        /*0000*/ 	.dword	__assertfail
	.align		8
        /*0008*/ 	.dword	assertFunc_0
	.align		8
        /*0010*/ 	.dword	assertFile_0
	.align		8
        /*0018*/ 	.dword	assertMessage_0
	.align		8
        /*0020*/ 	.dword	_$_str


//--------------------- .nv.constant0.triton_red_fused__to_copy_add_embedding_mean_mul_pow_rsqrt_0 --------------------------
	.section	.nv.constant0.triton_red_fused__to_copy_add_embedding_mean_mul_pow_rsqrt_0,"a",@progbits
	.sectionflags	@""
	.align	4
.nv.constant0.triton_red_fused__to_copy_add_embedding_mean_mul_pow_rsqrt_0:
	.zero		400


//--------------------- .text.triton_red_fused__to_copy_add_embedding_mean_mul_pow_rsqrt_0 --------------------------
	.section	.text.triton_red_fused__to_copy_add_embedding_mean_mul_pow_rsqrt_0,"ax",@progbits
	.sectionflags	@"SHF_BARRIERS=1"
	.sectioninfo	@"SHI_REGISTERS=24"
	.align	128
        .global         triton_red_fused__to_copy_add_embedding_mean_mul_pow_rsqrt_0
        .type           triton_red_fused__to_copy_add_embedding_mean_mul_pow_rsqrt_0,@function
        .size           triton_red_fused__to_copy_add_embedding_mean_mul_pow_rsqrt_0,(.L_x_8 - triton_red_fused__to_copy_add_embedding_mean_mul_pow_rsqrt_0)
        .other          triton_red_fused__to_copy_add_embedding_mean_mul_pow_rsqrt_0,@"STO_CUDA_ENTRY STV_DEFAULT"
triton_red_fused__to_copy_add_embedding_mean_mul_pow_rsqrt_0:
.text.triton_red_fused__to_copy_add_embedding_mean_mul_pow_rsqrt_0:
[----:B------:R-:W-:Y:S02]  /*0000*/  IMAD.MOV.U32 R1, RZ, RZ, c[0x0][0x28] ;  /* 0x00000a00ff017624 */ /* 0x000fe400078e00ff */
[----:B------:R-:W0:Y:S01]  /*0010*/  S2R R7, SR_TID.X ;  /* 0x0000000000077919 */ /* 0x000e220000002100 */
[----:B------:R-:W1:Y:S01]  /*0020*/  S2UR UR4, SR_CTAID.X ;  /* 0x00000000000479c3 */ /* 0x000e620000002500 */
[----:B------:R-:W-:Y:S01]  /*0030*/  IMAD.MOV.U32 R3, RZ, RZ, 0x8 ;  /* 0x00000008ff037424 */ /* 0x000fe200078e00ff */
[----:B------:R-:W-:Y:S01]  /*0040*/  ULDC.64 UR6, c[0x0][0x118] ;  /* 0x0000460000067ab9 */ /* 0x000fe20000000a00 */
[----:B------:R-:W-:Y:S01]  /*0050*/  BSSY B0, `(.L_x_0) ;  /* 0x000000a000007945 */ /* 0x000fe20003800000 */
[----:B------:R-:W-:Y:S01]  /*0060*/  CS2R R4, SRZ ;  /* 0x0000000000047805 */ /* 0x000fe2000001ff00 */
[----:B0-----:R-:W-:Y:S01]  /*0070*/  SHF.R.U32.HI R6, RZ, 0x2, R7 ;  /* 0x00000002ff067819 */ /* 0x001fe20000011607 */
[----:B-1----:R-:W-:-:S03]  /*0080*/  USHF.L.U32 UR5, UR4, 0x6, URZ ;  /* 0x0000000604057899 */ /* 0x002fc6000800063f */
[----:B------:R-:W-:-:S04]  /*0090*/  SGXT.U32 R6, R6, 0x6 ;  /* 0x000000060606781a */ /* 0x000fc80000000000 */
[----:B------:R-:W-:-:S04]  /*00a0*/  LOP3.LUT R2, R6, UR5, RZ, 0xfc, !PT ;  /* 0x0000000506027c12 */ /* 0x000fc8000f8efcff */
[C---:B------:R-:W-:Y:S01]  /*00b0*/  ISETP.GE.AND P1, PT, R2.reuse, 0x200, PT ;  /* 0x000002000200780c */ /* 0x040fe20003f26270 */
[----:B------:R-:W-:-:S12]  /*00c0*/  IMAD.WIDE R2, R2, R3, c[0x0][0x160] ;  /* 0x0000580002027625 */ /* 0x000fd800078e0203 */
[----:B------:R-:W-:Y:S05]  /*00d0*/  @P1 BRA `(.L_x_1) ;  /* 0x0000001000001947 */ /* 0x000fea0003800000 */
[----:B------:R0:W5:Y:S02]  /*00e0*/  LDG.E.EL.64 R4, [R2.64] ;  /* 0x0000000602047981 */ /* 0x000164000c2e1b00 */
.L_x_1:
[----:B------:R-:W-:Y:S05]  /*00f0*/  BSYNC B0 ;  /* 0x0000000000007941 */ /* 0x000fea0003800000 */
.L_x_0:
[----:B0----5:R-:W-:Y:S02]  /*0100*/  IADD3 R3, P2, R4, 0x7d80, RZ ;  /* 0x00007d8004037810 */ /* 0x021fe40007f5e0ff */
[----:B------:R-:W-:-:S03]  /*0110*/  ISETP.GE.AND P0, PT, R5, RZ, PT ;  /* 0x000000ff0500720c */ /* 0x000fc60003f06270 */
[----:B------:R-:W-:Y:S01]  /*0120*/  IMAD.X R9, RZ, RZ, R5, P2 ;  /* 0x000000ffff097224 */ /* 0x000fe200010e0605 */
[----:B------:R-:W-:-:S04]  /*0130*/  SEL R0, R3, R4, !P0 ;  /* 0x0000000403007207 */ /* 0x000fc80004000000 */
[----:B------:R-:W-:Y:S02]  /*0140*/  SEL R3, R9, R5, !P0 ;  /* 0x0000000509037207 */ /* 0x000fe40004000000 */
[----:B------:R-:W-:-:S04]  /*0150*/  ISETP.GT.U32.AND P0, PT, R0, 0x7d7f, PT ;  /* 0x00007d7f0000780c */ /* 0x000fc80003f04070 */
[----:B------:R-:W-:-:S13]  /*0160*/  ISETP.GT.U32.AND.EX P0, PT, R3, RZ, PT, P0 ;  /* 0x000000ff0300720c */ /* 0x000fda0003f04100 */
[----:B------:R-:W-:Y:S05]  /*0170*/  @!P1 BRA P0, `(.L_x_2) ;  /* 0x000004e000009947 */ /* 0x000fea0000000000 */
[C---:B------:R-:W-:Y:S01]  /*0180*/  IMAD.SHL.U32 R4, R0.reuse, 0x1000, RZ ;  /* 0x0000100000047824 */ /* 0x040fe200078e00ff */
[----:B------:R-:W-:Y:S01]  /*0190*/  LOP3.LUT R2, R7, 0x3, RZ, 0xc0, !PT ;  /* 0x0000000307027812 */ /* 0x000fe200078ec0ff */
[----:B------:R-:W-:Y:S01]  /*01a0*/  IMAD.MOV.U32 R11, RZ, RZ, -0x4 ;  /* 0xfffffffcff0b7424 */ /* 0x000fe200078e00ff */
[----:B------:R-:W-:Y:S01]  /*01b0*/  SHF.L.U64.HI R12, R0, 0xc, R3 ;  /* 0x0000000c000c7819 */ /* 0x000fe20000010203 */
[----:B------:R-:W-:Y:S01]  /*01c0*/  IMAD.MOV.U32 R9, RZ, RZ, -0x1 ;  /* 0xffffffffff097424 */ /* 0x000fe200078e00ff */
[----:B------:R-:W-:Y:S01]  /*01d0*/  LOP3.LUT R13, R4, 0x3, R7, 0xf8, !PT ;  /* 0x00000003040d7812 */ /* 0x000fe200078ef807 */
[----:B------:R-:W-:Y:S02]  /*01e0*/  IMAD.MOV.U32 R7, RZ, RZ, RZ ;  /* 0x000000ffff077224 */ /* 0x000fe400078e00ff */
.L_x_5:
[----:B0-----:R-:W-:Y:S01]  /*01f0*/  IADD3 R4, P0, R11, 0x4, RZ ;  /* 0x000000040b047810 */ /* 0x001fe20007f1e0ff */
[----:B------:R-:W-:Y:S01]  /*0200*/  WARPSYNC 0xffffffff ;  /* 0xffffffff00007948 */ /* 0x000fe20003800000 */
[----:B------:R-:W-:-:S03]  /*0210*/  IMAD.MOV.U32 R8, RZ, RZ, R7 ;  /* 0x000000ffff087224 */ /* 0x000fc600078e0007 */
[----:B------:R-:W-:Y:S02]  /*0220*/  IMAD.X R9, RZ, RZ, R9, P0 ;  /* 0x000000ffff097224 */ /* 0x000fe400000e0609 */
[----:B------:R-:W-:Y:S02]  /*0230*/  IMAD.MOV.U32 R11, RZ, RZ, R4 ;  /* 0x000000ffff0b7224 */ /* 0x000fe400078e0004 */
[C---:B------:R-:W-:Y:S01]  /*0240*/  LOP3.LUT R5, R4.reuse, R13, RZ, 0xfc, !PT ;  /* 0x0000000d04057212 */ /* 0x040fe200078efcff */
[----:B------:R-:W-:Y:S01]  /*0250*/  BAR.SYNC.DEFER_BLOCKING 0x0 ;  /* 0x0000000000007b1d */ /* 0x000fe20000010000 */
[----:B------:R-:W-:Y:S02]  /*0260*/  ISETP.GE.U32.AND P0, PT, R4, 0xffc, PT ;  /* 0x00000ffc0400780c */ /* 0x000fe40003f06070 */
[----:B------:R-:W-:Y:S02]  /*0270*/  LEA R4, P2, R5, c[0x0][0x168], 0x1 ;  /* 0x00005a0005047a11 */ /* 0x000fe400078408ff */
[C---:B------:R-:W-:Y:S01]  /*0280*/  LOP3.LUT R10, R9.reuse, R12, RZ, 0xfc, !PT ;  /* 0x0000000c090a7212 */ /* 0x040fe200078efcff */
[----:B------:R-:W-:Y:S01]  /*0290*/  BSSY B0, `(.L_x_3) ;  /* 0x0000006000007945 */ /* 0x000fe20003800000 */
[----:B------:R-:W-:-:S02]  /*02a0*/  ISETP.GE.U32.AND.EX P0, PT, R9, RZ, PT, P0 ;  /* 0x000000ff0900720c */ /* 0x000fc40003f06100 */
[----:B------:R-:W-:Y:S02]  /*02b0*/  LEA.HI.X R5, R5, c[0x0][0x16c], R10, 0x1, P2 ;  /* 0x00005b0005057a11 */ /* 0x000fe400010f0c0a */
[----:B------:R-:W-:Y:S01]  /*02c0*/  PRMT R7, RZ, 0x7610, R7 ;  /* 0x00007610ff077816 */ /* 0x000fe20000000007 */
[----:B------:R-:W-:Y:S06]  /*02d0*/  @P1 BRA `(.L_x_4) ;  /* 0x0000001000001947 */ /* 0x000fec0003800000 */
[----:B------:R0:W5:Y:S02]  /*02e0*/  LDG.E.EL.U16 R7, [R4.64] ;  /* 0x0000000604077981 */ /* 0x000164000c2e1500 */
.L_x_4:
[----:B------:R-:W-:Y:S05]  /*02f0*/  BSYNC B0 ;  /* 0x0000000000007941 */ /* 0x000fea0003800000 */
.L_x_3:
[----:B-----5:R-:W-:-:S04]  /*0300*/  IMAD.U32 R7, R7, 0x10000, RZ ;  /* 0x0001000007077824 */ /* 0x020fc800078e00ff */
[----:B------:R-:W-:-:S04]  /*0310*/  @!P1 FFMA R8, R7, R7, R8 ;  /* 0x0000000707089223 */ /* 0x000fc80000000008 */
[----:B------:R-:W-:Y:S01]  /*0320*/  IMAD.MOV.U32 R7, RZ, RZ, R8 ;  /* 0x000000ffff077224 */ /* 0x000fe200078e0008 */
[----:B------:R-:W-:Y:S05]  /*0330*/  @!P0 BRA `(.L_x_5) ;  /* 0xfffffeb000008947 */ /* 0x000fea000383ffff */
[----:B0-----:R-:W0:Y:S01]  /*0340*/  SHFL.BFLY PT, R4, R7, 0x2, 0x1f ;  /* 0x0c401f0007047f89 */ /* 0x001e2200000e0000 */
[----:B------:R-:W-:Y:S01]  /*0350*/  USHF.L.U32 UR4, UR4, 0x12, URZ ;  /* 0x0000001204047899 */ /* 0x000fe2000800063f */
[----:B------:R-:W-:Y:S02]  /*0360*/  IMAD.SHL.U32 R6, R6, 0x1000, RZ ;  /* 0x0000100006067824 */ /* 0x000fe400078e00ff */
[----:B------:R-:W-:Y:S02]  /*0370*/  IMAD.SHL.U32 R11, R2, 0x2, RZ ;  /* 0x00000002020b7824 */ /* 0x000fe400078e00ff */
[C---:B------:R-:W-:Y:S01]  /*0380*/  IMAD.SHL.U32 R2, R0.reuse, 0x2000, RZ ;  /* 0x0000200000027824 */ /* 0x040fe200078e00ff */
[----:B------:R-:W-:Y:S01]  /*0390*/  SHF.L.U64.HI R0, R0, 0xd, R3 ;  /* 0x0000000d00007819 */ /* 0x000fe20000010203 */
[----:B0-----:R-:W-:Y:S01]  /*03a0*/  FADD R8, R7, R4 ;  /* 0x0000000407087221 */ /* 0x001fe20000000000 */
[----:B------:R-:W-:Y:S01]  /*03b0*/  LOP3.LUT R4, R6, UR4, RZ, 0xfc, !PT ;  /* 0x0000000406047c12 */ /* 0x000fe2000f8efcff */
[----:B------:R-:W-:-:S02]  /*03c0*/  IMAD.MOV.U32 R6, RZ, RZ, 0x39800000 ;  /* 0x39800000ff067424 */ /* 0x000fc400078e00ff */
[----:B------:R-:W-:Y:S01]  /*03d0*/  IMAD.MOV.U32 R7, RZ, RZ, -0x4 ;  /* 0xfffffffcff077424 */ /* 0x000fe200078e00ff */
[----:B------:R-:W0:Y:S01]  /*03e0*/  SHFL.BFLY PT, R9, R8, 0x1, 0x1f ;  /* 0x0c201f0008097f89 */ /* 0x000e2200000e0000 */
[----:B------:R-:W-:-:S05]  /*03f0*/  IMAD.WIDE R4, R4, 0x2, RZ ;  /* 0x0000000204047825 */ /* 0x000fca00078e02ff */
[-C--:B------:R-:W-:Y:S02]  /*0400*/  LOP3.LUT R12, R4, R11.reuse, RZ, 0xfc, !PT ;  /* 0x0000000b040c7212 */ /* 0x080fe400078efcff */
[----:B------:R-:W-:Y:S02]  /*0410*/  LOP3.LUT R4, R2, R11, RZ, 0xfc, !PT ;  /* 0x0000000b02047212 */ /* 0x000fe400078efcff */
[----:B------:R-:W-:Y:S02]  /*0420*/  IADD3 R12, P0, R12, c[0x0][0x178], RZ ;  /* 0x00005e000c0c7a10 */ /* 0x000fe40007f1e0ff */
[----:B------:R-:W-:Y:S02]  /*0430*/  IADD3 R11, P3, R11, c[0x0][0x170], RZ ;  /* 0x00005c000b0b7a10 */ /* 0x000fe40007f7e0ff */
[----:B------:R-:W-:Y:S02]  /*0440*/  IADD3 R4, P2, R4, c[0x0][0x168], RZ ;  /* 0x00005a0004047a10 */ /* 0x000fe40007f5e0ff */
[----:B------:R-:W-:Y:S01]  /*0450*/  IADD3.X R13, R5, c[0x0][0x17c], RZ, P0, !PT ;  /* 0x00005f00050d7a10 */ /* 0x000fe200007fe4ff */
[----:B------:R-:W-:Y:S01]  /*0460*/  IMAD.X R10, RZ, RZ, c[0x0][0x174], P3 ;  /* 0x00005d00ff0a7624 */ /* 0x000fe200018e06ff */
[----:B------:R-:W-:Y:S01]  /*0470*/  IADD3.X R5, R0, c[0x0][0x16c], RZ, P2, !PT ;  /* 0x00005b0000057a10 */ /* 0x000fe200017fe4ff */
[----:B0-----:R-:W-:Y:S01]  /*0480*/  FADD R9, R8, R9 ;  /* 0x0000000908097221 */ /* 0x001fe20000000000 */
[----:B------:R-:W-:-:S03]  /*0490*/  IMAD.MOV.U32 R8, RZ, RZ, -0x1 ;  /* 0xffffffffff087424 */ /* 0x000fc600078e00ff */
[----:B------:R-:W-:-:S06]  /*04a0*/  FFMA R9, R9, R6, 9.9999999747524270788e-07 ;  /* 0x358637bd09097423 */ /* 0x000fcc0000000006 */
[----:B------:R-:W0:Y:S02]  /*04b0*/  MUFU.RSQ R9, R9 ;  /* 0x0000000900097308 */ /* 0x000e240000001400 */
.L_x_6:
[----:B0-----:R-:W-:Y:S01]  /*04c0*/  MOV R2, R11 ;  /* 0x0000000b00027202 */ /* 0x001fe20000000f00 */
[----:B------:R-:W-:Y:S01]  /*04d0*/  IMAD.MOV.U32 R3, RZ, RZ, R10 ;  /* 0x000000ffff037224 */ /* 0x000fe200078e000a */
[----:B------:R-:W-:-:S04]  /*04e0*/  PRMT R6, RZ, 0x7610, R6 ;  /* 0x00007610ff067816 */ /* 0x000fc80000000006 */
[----:B------:R1:W2:Y:S04]  /*04f0*/  LDG.E.EL.U16 R0, [R2.64] ;  /* 0x0000000602007981 */ /* 0x0002a8000c2e1500 */
[----:B------:R-:W-:Y:S06]  /*0500*/  BAR.SYNC.DEFER_BLOCKING 0x0 ;  /* 0x0000000000007b1d */ /* 0x000fec0000010000 */
[----:B------:R3:W4:Y:S01]  /*0510*/  @!P1 LDG.E.EF.U16 R6, [R4.64] ;  /* 0x0000000604069981 */ /* 0x000722000c0e1500 */
[----:B-1----:R-:W-:Y:S01]  /*0520*/  @!P1 IMAD.MOV.U32 R2, RZ, RZ, R12 ;  /* 0x000000ffff029224 */ /* 0x002fe200078e000c */
[----:B------:R-:W-:Y:S01]  /*0530*/  IADD3 R7, P0, R7, 0x4, RZ ;  /* 0x0000000407077810 */ /* 0x000fe20007f1e0ff */
[----:B------:R-:W-:Y:S01]  /*0540*/  @!P1 IMAD.MOV.U32 R3, RZ, RZ, R13 ;  /* 0x000000ffff039224 */ /* 0x000fe200078e000d */
[----:B------:R-:W-:-:S02]  /*0550*/  IADD3 R12, P4, R12, 0x8, RZ ;  /* 0x000000080c0c7810 */ /* 0x000fc40007f9e0ff */
[----:B------:R-:W-:Y:S01]  /*0560*/  IADD3 R11, P2, R11, 0x8, RZ ;  /* 0x000000080b0b7810 */ /* 0x000fe20007f5e0ff */
[----:B------:R-:W-:Y:S01]  /*0570*/  IMAD.X R8, RZ, RZ, R8, P0 ;  /* 0x000000ffff087224 */ /* 0x000fe200000e0608 */
[----:B------:R-:W-:Y:S01]  /*0580*/  ISETP.GE.U32.AND P0, PT, R7, 0xffc, PT ;  /* 0x00000ffc0700780c */ /* 0x000fe20003f06070 */
[----:B------:R-:W-:Y:S01]  /*0590*/  IMAD.X R13, RZ, RZ, R13, P4 ;  /* 0x000000ffff0d7224 */ /* 0x000fe200020e060d */
[----:B---3--:R-:W-:Y:S01]  /*05a0*/  IADD3 R4, P3, R4, 0x8, RZ ;  /* 0x0000000804047810 */ /* 0x008fe20007f7e0ff */
[----:B------:R-:W-:Y:S01]  /*05b0*/  IMAD.X R10, RZ, RZ, R10, P2 ;  /* 0x000000ffff0a7224 */ /* 0x000fe200010e060a */
[----:B------:R-:W-:-:S03]  /*05c0*/  ISETP.GE.U32.AND.EX P0, PT, R8, RZ, PT, P0 ;  /* 0x000000ff0800720c */ /* 0x000fc60003f06100 */
[----:B------:R-:W-:Y:S02]  /*05d0*/  IMAD.X R5, RZ, RZ, R5, P3 ;  /* 0x000000ffff057224 */ /* 0x000fe400018e0605 */
[----:B--2---:R-:W-:Y:S02]  /*05e0*/  IMAD.U32 R15, R0, 0x10000, RZ ;  /* 0x00010000000f7824 */ /* 0x004fe400078e00ff */
[----:B----4-:R-:W-:-:S04]  /*05f0*/  IMAD.U32 R6, R6, 0x10000, RZ ;  /* 0x0001000006067824 */ /* 0x010fc800078e00ff */
[----:B0-----:R-:W-:-:S04]  /*0600*/  FMUL R6, R9, R6 ;  /* 0x0000000609067220 */ /* 0x001fc80000400000 */
[----:B------:R-:W-:-:S05]  /*0610*/  FMUL R6, R15, R6 ;  /* 0x000000060f067220 */ /* 0x000fca0000400000 */
[----:B------:R-:W-:-:S05]  /*0620*/  F2FP.BF16.PACK_AB R6, RZ, R6 ;  /* 0x00000006ff06723e */ /* 0x000fca00000010ff */
[----:B------:R0:W-:Y:S01]  /*0630*/  @!P1 STG.E.U16 [R2.64], R6 ;  /* 0x0000000602009986 */ /* 0x0001e2000c101506 */
[----:B------:R-:W-:Y:S05]  /*0640*/  @!P0 BRA `(.L_x_6) ;  /* 0xfffffe7000008947 */ /* 0x000fea000383ffff */
[----:B------:R-:W-:Y:S05]  /*0650*/  EXIT ;  /* 0x000000000000794d */ /* 0x000fea0003800000 */
.L_x_2:
[----:B------:R-:W-:Y:S01]  /*0660*/  MOV R0, 0x0 ;  /* 0x0000000000007802 */ /* 0x000fe20000000f00 */
[----:B------:R-:W-:Y:S01]  /*0670*/  IMAD.MOV.U32 R5, RZ, RZ, c[0x4][0x1c] ;  /* 0x01000700ff057624 */ /* 0x000fe200078e00ff */
[----:B------:R-:W-:Y:S01]  /*0680*/  MOV R4, c[0x4][0x18] ;  /* 0x0100060000047a02 */ /* 0x000fe20000000f00 */
[----:B------:R-:W-:Y:S01]  /*0690*/  IMAD.MOV.U32 R6, RZ, RZ, c[0x4][0x10] ;  /* 0x01000400ff067624 */ /* 0x000fe200078e00ff */
[----:B------:R0:W1:Y:S01]  /*06a0*/  LDC.64 R2, c[0x4][R0] ;  /* 0x0100000000027b82 */ /* 0x0000620000000a00 */
[----:B------:R-:W-:Y:S02]  /*06b0*/  IMAD.MOV.U32 R7, RZ, RZ, c[0x4][0x14] ;  /* 0x01000500ff077624 */ /* 0x000fe400078e00ff */
[----:B------:R-:W-:Y:S02]  /*06c0*/  IMAD.MOV.U32 R8, RZ, RZ, 0x29 ;  /* 0x00000029ff087424 */ /* 0x000fe400078e00ff */
[----:B------:R-:W-:-:S02]  /*06d0*/  IMAD.MOV.U32 R10, RZ, RZ, c[0x4][0x8] ;  /* 0x01000200ff0a7624 */ /* 0x000fc400078e00ff */
[----:B------:R-:W-:Y:S02]  /*06e0*/  IMAD.MOV.U32 R11, RZ, RZ, c[0x4][0xc] ;  /* 0x01000300ff0b7624 */ /* 0x000fe400078e00ff */
[----:B------:R-:W-:Y:S02]  /*06f0*/  IMAD.MOV.U32 R12, RZ, RZ, 0x1 ;  /* 0x00000001ff0c7424 */ /* 0x000fe400078e00ff */
[----:B------:R-:W-:Y:S02]  /*0700*/  IMAD.MOV.U32 R13, RZ, RZ, RZ ;  /* 0x000000ffff0d7224 */ /* 0x000fe400078e00ff */
[----:B0-----:R-:W-:Y:S01]  /*0710*/  LEPC R14 ;  /* 0x00000000000e734e */ /* 0x001fe20000000000 */
[----:B------:R-:W-:Y:S02]  /*0720*/  MOV R9, 0x790 ;  /* 0x0000079000097802 */ /* 0x000fe40000000f00 */
[----:B------:R-:W-:Y:S02]  /*0730*/  MOV R20, 0x710 ;  /* 0x0000071000147802 */ /* 0x000fe40000000f00 */
[----:B------:R-:W-:Y:S02]  /*0740*/  MOV R21, 0x0 ;  /* 0x0000000000157802 */ /* 0x000fe40000000f00 */
[----:B------:R-:W-:-:S02]  /*0750*/  MOV R0, 0x0 ;  /* 0x0000000000007802 */ /* 0x000fc40000000f00 */
[----:B------:R-:W-:-:S04]  /*0760*/  IADD3 R20, P0, P1, -R20, R9, R14 ;  /* 0x0000000914147210 */ /* 0x000fc8000791e10e */
[----:B------:R-:W-:-:S04]  /*0770*/  IADD3.X R21, ~R0, R21, R15, P0, P1 ;  /* 0x0000001500157210 */ /* 0x000fc800007e250f */
[----:B-1----:R-:W-:Y:S05]  /*0780*/  CALL.ABS.NOINC R2 ;  /* 0x0000000002007343 */ /* 0x002fea0003c00000 */
.L_x_7:
[----:B------:R-:W-:-:S00]  /*0790*/  BRA `(.L_x_7) ;  /* 0xfffffff000007947 */ /* 0x000fc0000383ffff */
[----:B------:R-:W-:-:S00]  /*07a0*/  NOP ;  /* 0x0000000000007918 */ /* 0x000fc00000000000 */
        /* <DEDUP_REMOVED lines=13> */
.L_x_8:


//--------------------- .nv.global.init           --------------------------
	.section	.nv.global.init,"aw",@progbits
.nv.global.init:
	.type		assertFunc_0,@object
	.size		assertFunc_0,(_$_str - assertFunc_0)
assertFunc_0:
        /*0000*/ 	.byte	0x75, 0x6e, 0x6b, 0x6e, 0x6f, 0x77, 0x6e, 0x00
	.type		_$_str,@object
	.size		_$_str,(assertMessage_0 - _$_str)
_$_str:
        /*0008*/ 	.byte	0x5f, 0x5f, 0x43, 0x55, 0x44, 0x41, 0x5f, 0x46, 0x54, 0x5a, 0x00
	.type		assertMessage_0,@object
	.size		assertMessage_0,(assertFile_0 - assertMessage_0)
assertMessage_0:
        /*0013*/ 	.byte	0x69, 0x6e, 0x64, 0x65, 0x78, 0x20, 0x6f, 0x75, 0x74, 0x20, 0x6f, 0x66, 0x20, 0x62, 0x6f, 0x75
        /*0023*/ 	.byte	0x6e, 0x64, 0x73, 0x3a, 0x20, 0x30, 0x20, 0x3c, 0x3d, 0x20, 0x74, 0x6d, 0x70, 0x34, 0x20, 0x3c
        /*0033*/ 	.byte	0x20, 0x33, 0x32, 0x31, 0x32, 0x38, 0x00
	.type		assertFile_0,@object
	.size		assertFile_0,(.L_1 - assertFile_0)
assertFile_0:
        /*003a*/ 	.byte	0x2f, 0x74, 0x6d, 0x70, 0x2f, 0x74, 0x6f, 0x72, 0x63, 0x68, 0x69, 0x6e, 0x64, 0x75, 0x63, 0x74
        /*004a*/ 	.byte	0x6f, 0x72, 0x5f, 0x72, 0x6f, 0x6f, 0x74, 0x2f, 0x64, 0x73, 0x2f, 0x63, 0x64, 0x73, 0x71, 0x78
        /*005a*/ 	.byte	0x6b, 0x71, 0x69, 0x75, 0x64, 0x33, 0x79, 0x6e, 0x67, 0x73, 0x6c, 0x35, 0x64, 0x65, 0x6e, 0x72
        /*006a*/ 	.byte	0x37, 0x75, 0x32, 0x6f, 0x73, 0x65, 0x34, 0x37, 0x37, 0x67, 0x61, 0x6e, 0x6b, 0x7a, 0x35, 0x74
        /*007a*/ 	.byte	0x36, 0x66, 0x61, 0x6c, 0x6a, 0x6e, 0x74, 0x6d, 0x6d, 0x35, 0x71, 0x32, 0x61, 0x35, 0x72, 0x2e
        /*008a*/ 	.byte	0x70, 0x79, 0x00
.L_1:


//--------------------- SYMBOLS --------------------------

	.type		__assertfail,@function
